//
// Generated by NVIDIA NVVM Compiler
//
// Compiler Build ID: CL-36424714
// Cuda compilation tools, release 13.0, V13.0.88
// Based on NVVM 20.0.0
//

.version 9.0
.target sm_100
.address_size 64

	// .globl	_Z11convolveGPUPfS_S_iii

.visible .entry _Z11convolveGPUPfS_S_iii(
	.param .u64 .ptr .align 1 _Z11convolveGPUPfS_S_iii_param_0,
	.param .u64 .ptr .align 1 _Z11convolveGPUPfS_S_iii_param_1,
	.param .u64 .ptr .align 1 _Z11convolveGPUPfS_S_iii_param_2,
	.param .u32 _Z11convolveGPUPfS_S_iii_param_3,
	.param .u32 _Z11convolveGPUPfS_S_iii_param_4,
	.param .u32 _Z11convolveGPUPfS_S_iii_param_5
)
{
	.reg .pred 	%p<95>;
	.reg .b32 	%r<64>;
	.reg .b32 	%f<99>;
	.reg .b64 	%rd<58>;

	ld.param.u64 	%rd8, [_Z11convolveGPUPfS_S_iii_param_0];
	ld.param.u64 	%rd9, [_Z11convolveGPUPfS_S_iii_param_1];
	ld.param.u64 	%rd7, [_Z11convolveGPUPfS_S_iii_param_2];
	ld.param.u32 	%r25, [_Z11convolveGPUPfS_S_iii_param_3];
	ld.param.u32 	%r26, [_Z11convolveGPUPfS_S_iii_param_4];
	ld.param.u32 	%r27, [_Z11convolveGPUPfS_S_iii_param_5];
	cvta.to.global.u64 	%rd1, %rd9;
	cvta.to.global.u64 	%rd2, %rd8;
	mov.u32 	%r28, %ctaid.x;
	mov.u32 	%r29, %ntid.x;
	mov.u32 	%r30, %tid.x;
	mad.lo.s32 	%r1, %r28, %r29, %r30;
	mov.u32 	%r31, %ctaid.y;
	mov.u32 	%r32, %ntid.y;
	mov.u32 	%r33, %tid.y;
	mad.lo.s32 	%r2, %r31, %r32, %r33;
	setp.ge.s32 	%p2, %r2, %r26;
	setp.ge.s32 	%p3, %r1, %r25;
	or.pred  	%p4, %p3, %p2;
	@%p4 bra 	$L__BB0_45;
	setp.lt.s32 	%p5, %r27, 1;
	mov.f32 	%f77, 0f00000000;
	@%p5 bra 	$L__BB0_44;
	shr.u32 	%r35, %r27, 1;
	sub.s32 	%r3, %r2, %r35;
	sub.s32 	%r4, %r1, %r35;
	and.b32  	%r5, %r27, 7;
	add.s32 	%r6, %r5, -1;
	and.b32  	%r7, %r27, 3;
	and.b32  	%r8, %r27, 2147483640;
	and.b32  	%r9, %r27, 1;
	mov.f32 	%f77, 0f00000000;
	mov.b32 	%r59, 0;
	cvt.s64.s32 	%rd41, %r4;
$L__BB0_3:
	setp.lt.u32 	%p6, %r27, 8;
	add.s32 	%r37, %r59, %r3;
	setp.gt.s32 	%p7, %r37, -1;
	setp.lt.s32 	%p8, %r37, %r26;
	and.pred  	%p1, %p7, %p8;
	mul.lo.s32 	%r11, %r37, %r25;
	mul.lo.s32 	%r12, %r59, %r27;
	mov.b32 	%r62, 0;
	@%p6 bra 	$L__BB0_22;
	mov.b32 	%r60, 0;
	cvt.s64.s32 	%rd16, %r11;
	cvt.u64.u32 	%rd20, %r12;
$L__BB0_5:
	.pragma "nounroll";
	add.s32 	%r14, %r60, %r4;
	setp.gt.s32 	%p9, %r14, -1;
	setp.lt.s32 	%p10, %r14, %r25;
	and.pred  	%p11, %p9, %p10;
	and.pred  	%p13, %p1, %p11;
	not.pred 	%p14, %p13;
	@%p14 bra 	$L__BB0_7;
	add.s32 	%r39, %r14, %r11;
	mul.wide.s32 	%rd10, %r39, 4;
	add.s64 	%rd11, %rd2, %rd10;
	ld.global.f32 	%f43, [%rd11];
	add.s32 	%r40, %r60, %r12;
	mul.wide.u32 	%rd12, %r40, 4;
	add.s64 	%rd13, %rd1, %rd12;
	ld.global.f32 	%f44, [%rd13];
	fma.rn.f32 	%f77, %f43, %f44, %f77;
$L__BB0_7:
	add.s32 	%r41, %r14, 1;
	setp.gt.s32 	%p15, %r41, -1;
	setp.lt.s32 	%p16, %r41, %r25;
	and.pred  	%p17, %p15, %p16;
	and.pred  	%p18, %p1, %p17;
	cvt.s64.s32 	%rd15, %r60;
	add.s64 	%rd17, %rd15, %rd41;
	add.s64 	%rd18, %rd17, %rd16;
	shl.b64 	%rd19, %rd18, 2;
	add.s64 	%rd3, %rd2, %rd19;
	add.s64 	%rd21, %rd15, %rd20;
	shl.b64 	%rd22, %rd21, 2;
	add.s64 	%rd4, %rd1, %rd22;
	not.pred 	%p19, %p18;
	@%p19 bra 	$L__BB0_9;
	ld.global.f32 	%f45, [%rd3+4];
	ld.global.f32 	%f46, [%rd4+4];
	fma.rn.f32 	%f77, %f45, %f46, %f77;
$L__BB0_9:
	add.s32 	%r42, %r14, 2;
	setp.gt.s32 	%p20, %r42, -1;
	setp.lt.s32 	%p21, %r42, %r25;
	and.pred  	%p22, %p20, %p21;
	and.pred  	%p23, %p1, %p22;
	not.pred 	%p24, %p23;
	@%p24 bra 	$L__BB0_11;
	ld.global.f32 	%f47, [%rd3+8];
	ld.global.f32 	%f48, [%rd4+8];
	fma.rn.f32 	%f77, %f47, %f48, %f77;
$L__BB0_11:
	add.s32 	%r43, %r14, 3;
	setp.gt.s32 	%p25, %r43, -1;
	setp.lt.s32 	%p26, %r43, %r25;
	and.pred  	%p27, %p25, %p26;
	and.pred  	%p28, %p1, %p27;
	not.pred 	%p29, %p28;
	@%p29 bra 	$L__BB0_13;
	ld.global.f32 	%f49, [%rd3+12];
	ld.global.f32 	%f50, [%rd4+12];
	fma.rn.f32 	%f77, %f49, %f50, %f77;
$L__BB0_13:
	add.s32 	%r44, %r14, 4;
	setp.gt.s32 	%p30, %r44, -1;
	setp.lt.s32 	%p31, %r44, %r25;
	and.pred  	%p32, %p30, %p31;
	and.pred  	%p33, %p1, %p32;
	not.pred 	%p34, %p33;
	@%p34 bra 	$L__BB0_15;
	ld.global.f32 	%f51, [%rd3+16];
	ld.global.f32 	%f52, [%rd4+16];
	fma.rn.f32 	%f77, %f51, %f52, %f77;
$L__BB0_15:
	add.s32 	%r45, %r14, 5;
	setp.gt.s32 	%p35, %r45, -1;
	setp.lt.s32 	%p36, %r45, %r25;
	and.pred  	%p37, %p35, %p36;
	and.pred  	%p38, %p1, %p37;
	not.pred 	%p39, %p38;
	@%p39 bra 	$L__BB0_17;
	ld.global.f32 	%f53, [%rd3+20];
	ld.global.f32 	%f54, [%rd4+20];
	fma.rn.f32 	%f77, %f53, %f54, %f77;
$L__BB0_17:
	add.s32 	%r46, %r14, 6;
	setp.gt.s32 	%p40, %r46, -1;
	setp.lt.s32 	%p41, %r46, %r25;
	and.pred  	%p42, %p40, %p41;
	and.pred  	%p43, %p1, %p42;
	not.pred 	%p44, %p43;
	@%p44 bra 	$L__BB0_19;
	ld.global.f32 	%f55, [%rd3+24];
	ld.global.f32 	%f56, [%rd4+24];
	fma.rn.f32 	%f77, %f55, %f56, %f77;
$L__BB0_19:
	add.s32 	%r47, %r14, 7;
	setp.gt.s32 	%p45, %r47, -1;
	setp.lt.s32 	%p46, %r47, %r25;
	and.pred  	%p47, %p45, %p46;
	and.pred  	%p48, %p1, %p47;
	not.pred 	%p49, %p48;
	@%p49 bra 	$L__BB0_21;
	ld.global.f32 	%f57, [%rd3+28];
	ld.global.f32 	%f58, [%rd4+28];
	fma.rn.f32 	%f77, %f57, %f58, %f77;
$L__BB0_21:
	add.s32 	%r60, %r60, 8;
	setp.ne.s32 	%p50, %r60, %r8;
	mov.u32 	%r62, %r8;
	@%p50 bra 	$L__BB0_5;
$L__BB0_22:
	setp.eq.s32 	%p51, %r5, 0;
	@%p51 bra 	$L__BB0_43;
	setp.lt.u32 	%p52, %r6, 3;
	@%p52 bra 	$L__BB0_33;
	add.s32 	%r17, %r62, %r4;
	setp.gt.s32 	%p53, %r17, -1;
	setp.lt.s32 	%p54, %r17, %r25;
	and.pred  	%p55, %p53, %p54;
	and.pred  	%p57, %p1, %p55;
	not.pred 	%p58, %p57;
	@%p58 bra 	$L__BB0_26;
	add.s32 	%r48, %r17, %r11;
	mul.wide.s32 	%rd23, %r48, 4;
	add.s64 	%rd24, %rd2, %rd23;
	ld.global.f32 	%f60, [%rd24];
	add.s32 	%r49, %r62, %r12;
	mul.wide.u32 	%rd25, %r49, 4;
	add.s64 	%rd26, %rd1, %rd25;
	ld.global.f32 	%f61, [%rd26];
	fma.rn.f32 	%f77, %f60, %f61, %f77;
$L__BB0_26:
	add.s32 	%r50, %r17, 1;
	setp.gt.s32 	%p59, %r50, -1;
	setp.lt.s32 	%p60, %r50, %r25;
	and.pred  	%p61, %p59, %p60;
	and.pred  	%p62, %p1, %p61;
	cvt.u64.u32 	%rd28, %r62;
	cvt.s64.s32 	%rd29, %r11;
	add.s64 	%rd30, %rd28, %rd41;
	add.s64 	%rd31, %rd30, %rd29;
	shl.b64 	%rd32, %rd31, 2;
	add.s64 	%rd5, %rd2, %rd32;
	cvt.u64.u32 	%rd33, %r12;
	add.s64 	%rd34, %rd28, %rd33;
	shl.b64 	%rd35, %rd34, 2;
	add.s64 	%rd6, %rd1, %rd35;
	not.pred 	%p63, %p62;
	@%p63 bra 	$L__BB0_28;
	ld.global.f32 	%f62, [%rd5+4];
	ld.global.f32 	%f63, [%rd6+4];
	fma.rn.f32 	%f77, %f62, %f63, %f77;
$L__BB0_28:
	add.s32 	%r51, %r17, 2;
	setp.gt.s32 	%p64, %r51, -1;
	setp.lt.s32 	%p65, %r51, %r25;
	and.pred  	%p66, %p64, %p65;
	and.pred  	%p67, %p1, %p66;
	not.pred 	%p68, %p67;
	@%p68 bra 	$L__BB0_30;
	ld.global.f32 	%f64, [%rd5+8];
	ld.global.f32 	%f65, [%rd6+8];
	fma.rn.f32 	%f77, %f64, %f65, %f77;
$L__BB0_30:
	add.s32 	%r52, %r17, 3;
	setp.gt.s32 	%p69, %r52, -1;
	setp.lt.s32 	%p70, %r52, %r25;
	and.pred  	%p71, %p69, %p70;
	and.pred  	%p72, %p1, %p71;
	not.pred 	%p73, %p72;
	@%p73 bra 	$L__BB0_32;
	ld.global.f32 	%f66, [%rd5+12];
	ld.global.f32 	%f67, [%rd6+12];
	fma.rn.f32 	%f77, %f66, %f67, %f77;
$L__BB0_32:
	add.s32 	%r62, %r62, 4;
$L__BB0_33:
	setp.eq.s32 	%p74, %r7, 0;
	@%p74 bra 	$L__BB0_43;
	setp.eq.s32 	%p75, %r7, 1;
	@%p75 bra 	$L__BB0_40;
	add.s32 	%r20, %r62, %r4;
	setp.gt.s32 	%p76, %r20, -1;
	setp.lt.s32 	%p77, %r20, %r25;
	and.pred  	%p78, %p76, %p77;
	and.pred  	%p80, %p1, %p78;
	not.pred 	%p81, %p80;
	@%p81 bra 	$L__BB0_37;
	add.s32 	%r53, %r20, %r11;
	mul.wide.s32 	%rd36, %r53, 4;
	add.s64 	%rd37, %rd2, %rd36;
	ld.global.f32 	%f69, [%rd37];
	add.s32 	%r54, %r62, %r12;
	mul.wide.u32 	%rd38, %r54, 4;
	add.s64 	%rd39, %rd1, %rd38;
	ld.global.f32 	%f70, [%rd39];
	fma.rn.f32 	%f77, %f69, %f70, %f77;
$L__BB0_37:
	add.s32 	%r55, %r20, 1;
	setp.gt.s32 	%p82, %r55, -1;
	setp.lt.s32 	%p83, %r55, %r25;
	and.pred  	%p84, %p82, %p83;
	and.pred  	%p85, %p1, %p84;
	not.pred 	%p86, %p85;
	@%p86 bra 	$L__BB0_39;
	cvt.s64.s32 	%rd40, %r11;
	cvt.s64.s32 	%rd42, %r62;
	add.s64 	%rd43, %rd42, %rd41;
	add.s64 	%rd44, %rd43, %rd40;
	shl.b64 	%rd45, %rd44, 2;
	add.s64 	%rd46, %rd2, %rd45;
	ld.global.f32 	%f71, [%rd46+4];
	cvt.u64.u32 	%rd47, %r12;
	add.s64 	%rd48, %rd42, %rd47;
	shl.b64 	%rd49, %rd48, 2;
	add.s64 	%rd50, %rd1, %rd49;
	ld.global.f32 	%f72, [%rd50+4];
	fma.rn.f32 	%f77, %f71, %f72, %f77;
$L__BB0_39:
	add.s32 	%r62, %r62, 2;
$L__BB0_40:
	setp.eq.s32 	%p87, %r9, 0;
	@%p87 bra 	$L__BB0_43;
	add.s32 	%r23, %r62, %r4;
	setp.gt.s32 	%p88, %r23, -1;
	setp.lt.s32 	%p89, %r23, %r25;
	and.pred  	%p90, %p88, %p89;
	and.pred  	%p92, %p1, %p90;
	not.pred 	%p93, %p92;
	@%p93 bra 	$L__BB0_43;
	add.s32 	%r56, %r23, %r11;
	mul.wide.s32 	%rd51, %r56, 4;
	add.s64 	%rd52, %rd2, %rd51;
	ld.global.f32 	%f73, [%rd52];
	add.s32 	%r57, %r62, %r12;
	mul.wide.u32 	%rd53, %r57, 4;
	add.s64 	%rd54, %rd1, %rd53;
	ld.global.f32 	%f74, [%rd54];
	fma.rn.f32 	%f77, %f73, %f74, %f77;
$L__BB0_43:
	add.s32 	%r59, %r59, 1;
	setp.ne.s32 	%p94, %r59, %r27;
	@%p94 bra 	$L__BB0_3;
$L__BB0_44:
	mad.lo.s32 	%r58, %r25, %r2, %r1;
	cvta.to.global.u64 	%rd55, %rd7;
	mul.wide.s32 	%rd56, %r58, 4;
	add.s64 	%rd57, %rd55, %rd56;
	st.global.f32 	[%rd57], %f77;
$L__BB0_45:
	ret;

}


// ===== COMPILED SASS (sm_100) =====

	.target	sm_100

	.elftype	@"ET_EXEC"


//--------------------- .note.nv.tkinfo           --------------------------
	.section	.note.nv.tkinfo,"",@"SHT_NOTE"
	.sectionflags	@"SHF_NOTE_NV_TKINFO"
	.tkinfo
        /*0018*/ 	.word	0x00000002
        /*0030*/ 	.string	""
        /*0030*/ 	.string	"ptxas"
        /*0030*/ 	.string	"Cuda compilation tools, release 13.0, V13.0.88"
        /*0030*/ 	.string	"Build cuda_13.0.r13.0/compiler.36424714_0"
        /*0030*/ 	.string	"-arch sm_100 -m 64 "



//--------------------- .note.nv.cuinfo           --------------------------
	.section	.note.nv.cuinfo,"",@"SHT_NOTE"
	.sectionflags	@"SHF_NOTE_NV_CUINFO"
        /*0018*/ 	.short	0x0002
        /*001a*/ 	.short	0x0064
        /*001c*/ 	.short	0x0082
	.zero		2


//--------------------- .nv.info                  --------------------------
	.section	.nv.info,"",@"SHT_CUDA_INFO"
	.align	4


	//----- nvinfo : EIATTR_REGCOUNT
	.align		4
        /*0000*/ 	.byte	0x04, 0x2f
        /*0002*/ 	.short	(.L_1 - .L_0)
	.align		4
.L_0:
        /*0004*/ 	.word	index@(_Z11convolveGPUPfS_S_iii)
        /*0008*/ 	.word	0x0000001e


	//----- nvinfo : EIATTR_FRAME_SIZE
	.align		4
.L_1:
        /*000c*/ 	.byte	0x04, 0x11
        /*000e*/ 	.short	(.L_3 - .L_2)
	.align		4
.L_2:
        /*0010*/ 	.word	index@(_Z11convolveGPUPfS_S_iii)
        /*0014*/ 	.word	0x00000000


	//----- nvinfo : EIATTR_MIN_STACK_SIZE
	.align		4
.L_3:
        /*0018*/ 	.byte	0x04, 0x12
        /*001a*/ 	.short	(.L_5 - .L_4)
	.align		4
.L_4:
        /*001c*/ 	.word	index@(_Z11convolveGPUPfS_S_iii)
        /*0020*/ 	.word	0x00000000
.L_5:


//--------------------- .nv.compat                --------------------------
	.section	.nv.compat,"",@"SHT_CUDA_COMPAT_INFO"
	.align	4
        /*0000*/ 	.byte	0x02, 0x09, 0x00, 0x00, 0x02, 0x02, 0x01, 0x00, 0x02, 0x05, 0x05, 0x00, 0x03, 0x07, 0x01, 0x01
        /*0010*/ 	.byte	0x02, 0x03, 0x00, 0x00, 0x02, 0x06, 0x01, 0x00, 0x04, 0x0b, 0x08, 0x00, 0x09, 0x00, 0x00, 0x00
        /*0020*/ 	.byte	0x00, 0x00, 0x00, 0x00


//--------------------- .nv.info._Z11convolveGPUPfS_S_iii --------------------------
	.section	.nv.info._Z11convolveGPUPfS_S_iii,"",@"SHT_CUDA_INFO"
	.sectionflags	@""
	.align	4


	//----- nvinfo : EIATTR_CUDA_API_VERSION
	.align		4
        /*0000*/ 	.byte	0x04, 0x37
        /*0002*/ 	.short	(.L_7 - .L_6)
.L_6:
        /*0004*/ 	.word	0x00000082


	//----- nvinfo : EIATTR_KPARAM_INFO
	.align		4
.L_7:
        /*0008*/ 	.byte	0x04, 0x17
        /*000a*/ 	.short	(.L_9 - .L_8)
.L_8:
        /*000c*/ 	.word	0x00000000
        /*0010*/ 	.short	0x0005
        /*0012*/ 	.short	0x0020
        /*0014*/ 	.byte	0x00, 0xf0, 0x11, 0x00


	//----- nvinfo : EIATTR_KPARAM_INFO
	.align		4
.L_9:
        /*0018*/ 	.byte	0x04, 0x17
        /*001a*/ 	.short	(.L_11 - .L_10)
.L_10:
        /*001c*/ 	.word	0x00000000
        /*0020*/ 	.short	0x0004
        /*0022*/ 	.short	0x001c
        /*0024*/ 	.byte	0x00, 0xf0, 0x11, 0x00


	//----- nvinfo : EIATTR_KPARAM_INFO
	.align		4
.L_11:
        /*0028*/ 	.byte	0x04, 0x17
        /*002a*/ 	.short	(.L_13 - .L_12)
.L_12:
        /*002c*/ 	.word	0x00000000
        /*0030*/ 	.short	0x0003
        /*0032*/ 	.short	0x0018
        /*0034*/ 	.byte	0x00, 0xf0, 0x11, 0x00


	//----- nvinfo : EIATTR_KPARAM_INFO
	.align		4
.L_13:
        /*0038*/ 	.byte	0x04, 0x17
        /*003a*/ 	.short	(.L_15 - .L_14)
.L_14:
        /*003c*/ 	.word	0x00000000
        /*0040*/ 	.short	0x0002
        /*0042*/ 	.short	0x0010
        /*0044*/ 	.byte	0x00, 0xf5, 0x21, 0x00


	//----- nvinfo : EIATTR_KPARAM_INFO
	.align		4
.L_15:
        /*0048*/ 	.byte	0x04, 0x17
        /*004a*/ 	.short	(.L_17 - .L_16)
.L_16:
        /*004c*/ 	.word	0x00000000
        /*0050*/ 	.short	0x0001
        /*0052*/ 	.short	0x0008
        /*0054*/ 	.byte	0x00, 0xf5, 0x21, 0x00


	//----- nvinfo : EIATTR_KPARAM_INFO
	.align		4
.L_17:
        /*0058*/ 	.byte	0x04, 0x17
        /*005a*/ 	.short	(.L_19 - .L_18)
.L_18:
        /*005c*/ 	.word	0x00000000
        /*0060*/ 	.short	0x0000
        /*0062*/ 	.short	0x0000
        /*0064*/ 	.byte	0x00, 0xf5, 0x21, 0x00


	//----- nvinfo : EIATTR_SPARSE_MMA_MASK
	.align		4
.L_19:
        /*0068*/ 	.byte	0x03, 0x50
        /*006a*/ 	.short	0x0000


	//----- nvinfo : EIATTR_MAXREG_COUNT
	.align		4
        /*006c*/ 	.byte	0x03, 0x1b
        /*006e*/ 	.short	0x00ff


	//----- nvinfo : EIATTR_MERCURY_ISA_VERSION
	.align		4
        /*0070*/ 	.byte	0x03, 0x5f
        /*0072*/ 	.short	0x0101


	//----- nvinfo : EIATTR_VRC_CTA_INIT_COUNT
	.align		4
        /*0074*/ 	.byte	0x02, 0x4a
	.zero		1
	.zero		1


	//----- nvinfo : EIATTR_EXIT_INSTR_OFFSETS
	.align		4
        /*0078*/ 	.byte	0x04, 0x1c
        /*007a*/ 	.short	(.L_21 - .L_20)


	//   ....[0]....
.L_20:
        /*007c*/ 	.word	0x000000c0


	//   ....[1]....
        /*0080*/ 	.word	0x00000e70


	//----- nvinfo : EIATTR_CRS_STACK_SIZE
	.align		4
.L_21:
        /*0084*/ 	.byte	0x04, 0x1e
        /*0086*/ 	.short	(.L_23 - .L_22)
.L_22:
        /*0088*/ 	.word	0x00000000


	//----- nvinfo : EIATTR_CBANK_PARAM_SIZE
	.align		4
.L_23:
        /*008c*/ 	.byte	0x03, 0x19
        /*008e*/ 	.short	0x0024


	//----- nvinfo : EIATTR_PARAM_CBANK
	.align		4
        /*0090*/ 	.byte	0x04, 0x0a
        /*0092*/ 	.short	(.L_25 - .L_24)
	.align		4
.L_24:
        /*0094*/ 	.word	index@(.nv.constant0._Z11convolveGPUPfS_S_iii)
        /*0098*/ 	.short	0x0380
        /*009a*/ 	.short	0x0024


	//----- nvinfo : EIATTR_SW_WAR
	.align		4
.L_25:
        /*009c*/ 	.byte	0x04, 0x36
        /*009e*/ 	.short	(.L_27 - .L_26)
.L_26:
        /*00a0*/ 	.word	0x00000008
.L_27:


//--------------------- .nv.callgraph             --------------------------
	.section	.nv.callgraph,"",@"SHT_CUDA_CALLGRAPH"
	.align	4
	.sectionentsize	8
	.align		4
        /*0000*/ 	.word	0x00000000
	.align		4
        /*0004*/ 	.word	0xffffffff
	.align		4
        /*0008*/ 	.word	0x00000000
	.align		4
        /*000c*/ 	.word	0xfffffffe
	.align		4
        /*0010*/ 	.word	0x00000000
	.align		4
        /*0014*/ 	.word	0xfffffffd
	.align		4
        /*0018*/ 	.word	0x00000000
	.align		4
        /*001c*/ 	.word	0xfffffffc


//--------------------- .text._Z11convolveGPUPfS_S_iii --------------------------
	.section	.text._Z11convolveGPUPfS_S_iii,"ax",@progbits
	.align	128
        .global         _Z11convolveGPUPfS_S_iii
        .type           _Z11convolveGPUPfS_S_iii,@function
        .size           _Z11convolveGPUPfS_S_iii,(.L_x_9 - _Z11convolveGPUPfS_S_iii)
        .other          _Z11convolveGPUPfS_S_iii,@"STO_CUDA_ENTRY STV_DEFAULT"
_Z11convolveGPUPfS_S_iii:
.text._Z11convolveGPUPfS_S_iii:
[----:B------:R-:W-:Y:S01]  /*0000*/  LDC R1, c[0x0][0x37c] ;  /* 0x0000df00ff017b82 */ /* 0x000fe20000000800 */
[----:B------:R-:W0:Y:S07]  /*0010*/  S2R R5, SR_TID.Y ;  /* 0x0000000000057919 */ /* 0x000e2e0000002200 */
[----:B------:R-:W1:Y:S01]  /*0020*/  LDC R3, c[0x0][0x360] ;  /* 0x0000d800ff037b82 */ /* 0x000e620000000800 */
[----:B------:R-:W2:Y:S01]  /*0030*/  LDCU.64 UR6, c[0x0][0x398] ;  /* 0x00007300ff0677ac */ /* 0x000ea20008000a00 */
[----:B------:R-:W1:Y:S06]  /*0040*/  S2R R0, SR_TID.X ;  /* 0x0000000000007919 */ /* 0x000e6c0000002100 */
[----:B------:R-:W0:Y:S08]  /*0050*/  S2UR UR5, SR_CTAID.Y ;  /* 0x00000000000579c3 */ /* 0x000e300000002600 */
[----:B------:R-:W0:Y:S08]  /*0060*/  LDC R2, c[0x0][0x364] ;  /* 0x0000d900ff027b82 */ /* 0x000e300000000800 */
[----:B------:R-:W1:Y:S01]  /*0070*/  S2UR UR4, SR_CTAID.X ;  /* 0x00000000000479c3 */ /* 0x000e620000002500 */
[----:B0-----:R-:W-:-:S05]  /*0080*/  IMAD R2, R2, UR5, R5 ;  /* 0x0000000502027c24 */ /* 0x001fca000f8e0205 */
[----:B--2---:R-:W-:Y:S01]  /*0090*/  ISETP.GE.AND P0, PT, R2, UR7, PT ;  /* 0x0000000702007c0c */ /* 0x004fe2000bf06270 */
[----:B-1----:R-:W-:-:S05]  /*00a0*/  IMAD R3, R3, UR4, R0 ;  /* 0x0000000403037c24 */ /* 0x002fca000f8e0200 */
[----:B------:R-:W-:-:S13]  /*00b0*/  ISETP.GE.OR P0, PT, R3, UR6, P0 ;  /* 0x0000000603007c0c */ /* 0x000fda0008706670 */
[----:B------:R-:W-:Y:S05]  /*00c0*/  @P0 EXIT ;  /* 0x000000000000094d */ /* 0x000fea0003800000 */
[----:B------:R-:W0:Y:S01]  /*00d0*/  LDCU UR5, c[0x0][0x3a0] ;  /* 0x00007400ff0577ac */ /* 0x000e220008000800 */
[----:B------:R-:W-:Y:S01]  /*00e0*/  IMAD.MOV.U32 R0, RZ, RZ, RZ ;  /* 0x000000ffff007224 */ /* 0x000fe200078e00ff */
[----:B------:R-:W1:Y:S01]  /*00f0*/  LDCU.64 UR10, c[0x0][0x358] ;  /* 0x00006b00ff0a77ac */ /* 0x000e620008000a00 */
[----:B0-----:R-:W-:-:S09]  /*0100*/  UISETP.GE.AND UP0, UPT, UR5, 0x1, UPT ;  /* 0x000000010500788c */ /* 0x001fd2000bf06270 */
[----:B-1----:R-:W-:Y:S05]  /*0110*/  BRA.U !UP0, `(.L_x_0) ;  /* 0x0000000d08447547 */ /* 0x002fea000b800000 */
[----:B------:R-:W-:Y:S01]  /*0120*/  USHF.R.U32.HI UR4, URZ, 0x1, UR5 ;  /* 0x00000001ff047899 */ /* 0x000fe20008011605 */
[----:B------:R-:W-:Y:S01]  /*0130*/  IMAD.MOV.U32 R0, RZ, RZ, RZ ;  /* 0x000000ffff007224 */ /* 0x000fe200078e00ff */
[----:B------:R-:W-:Y:S02]  /*0140*/  ULOP3.LUT UR8, UR5, 0x7, URZ, 0xc0, !UPT ;  /* 0x0000000705087892 */ /* 0x000fe4000f8ec0ff */
[----:B------:R-:W-:Y:S02]  /*0150*/  ULOP3.LUT UR9, UR5, 0x3, URZ, 0xc0, !UPT ;  /* 0x0000000305097892 */ /* 0x000fe4000f8ec0ff */
[----:B------:R-:W-:Y:S01]  /*0160*/  VIADD R4, R3, -UR4 ;  /* 0x8000000403047c36 */ /* 0x000fe20008000000 */
[----:B------:R-:W-:Y:S01]  /*0170*/  UIADD3 UR6, UPT, UPT, UR8, -0x1, URZ ;  /* 0xffffffff08067890 */ /* 0x000fe2000fffe0ff */
[----:B------:R-:W-:Y:S01]  /*0180*/  VIADD R6, R2, -UR4 ;  /* 0x8000000402067c36 */ /* 0x000fe20008000000 */
[----:B------:R-:W-:Y:S02]  /*0190*/  ULOP3.LUT UR5, UR5, 0x7ffffff8, URZ, 0xc0, !UPT ;  /* 0x7ffffff805057892 */ /* 0x000fe4000f8ec0ff */
[----:B------:R-:W-:Y:S01]  /*01a0*/  SHF.R.S32.HI R5, RZ, 0x1f, R4 ;  /* 0x0000001fff057819 */ /* 0x000fe20000011404 */
[----:B------:R-:W-:Y:S01]  /*01b0*/  UISETP.GE.U32.AND UP1, UPT, UR6, 0x3, UPT ;  /* 0x000000030600788c */ /* 0x000fe2000bf26070 */
[----:B------:R-:W-:-:S10]  /*01c0*/  UMOV UR4, URZ ;  /* 0x000000ff00047c82 */ /* 0x000fd40008000000 */
.L_x_7:
[----:B------:R-:W0:Y:S01]  /*01d0*/  LDCU UR13, c[0x0][0x3a0] ;  /* 0x00007400ff0d77ac */ /* 0x000e220008000800 */
[----:B------:R-:W-:Y:S02]  /*01e0*/  VIADD R7, R6, UR4 ;  /* 0x0000000406077c36 */ /* 0x000fe40008000000 */
[----:B------:R-:W-:Y:S01]  /*01f0*/  IMAD.MOV.U32 R17, RZ, RZ, RZ ;  /* 0x000000ffff117224 */ /* 0x000fe200078e00ff */
[----:B------:R-:W1:Y:S01]  /*0200*/  LDCU.64 UR6, c[0x0][0x398] ;  /* 0x00007300ff0677ac */ /* 0x000e620008000a00 */
[----:B0-----:R-:W-:Y:S02]  /*0210*/  UISETP.GE.U32.AND UP2, UPT, UR13, 0x8, UPT ;  /* 0x000000080d00788c */ /* 0x001fe4000bf46070 */
[----:B------:R-:W-:Y:S01]  /*0220*/  UIMAD UR12, UR4, UR13, URZ ;  /* 0x0000000d040c72a4 */ /* 0x000fe2000f8e02ff */
[----:B-1----:R-:W-:Y:S01]  /*0230*/  ISETP.GE.AND P0, PT, R7, UR7, PT ;  /* 0x0000000707007c0c */ /* 0x002fe2000bf06270 */
[----:B------:R-:W-:-:S03]  /*0240*/  UIADD3 UR4, UPT, UPT, UR4, 0x1, URZ ;  /* 0x0000000104047890 */ /* 0x000fc6000fffe0ff */
[C---:B------:R-:W-:Y:S01]  /*0250*/  ISETP.GT.AND P0, PT, R7.reuse, -0x1, !P0 ;  /* 0xffffffff0700780c */ /* 0x040fe20004704270 */
[----:B------:R-:W-:Y:S01]  /*0260*/  IMAD R7, R7, UR6, RZ ;  /* 0x0000000607077c24 */ /* 0x000fe2000f8e02ff */
[----:B------:R-:W-:Y:S01]  /*0270*/  UISETP.NE.AND UP0, UPT, UR4, UR13, UPT ;  /* 0x0000000d0400728c */ /* 0x000fe2000bf05270 */
[----:B------:R-:W-:Y:S10]  /*0280*/  BRA.U !UP2, `(.L_x_1) ;  /* 0x000000050a407547 */ /* 0x000ff4000b800000 */
[----:B------:R-:W0:Y:S01]  /*0290*/  LDC.64 R10, c[0x0][0x380] ;  /* 0x0000e000ff0a7b82 */ /* 0x000e220000000a00 */
[----:B------:R-:W-:Y:S01]  /*02a0*/  SHF.R.S32.HI R18, RZ, 0x1f, R7 ;  /* 0x0000001fff127819 */ /* 0x000fe20000011407 */
[----:B------:R-:W-:Y:S01]  /*02b0*/  IMAD.MOV.U32 R19, RZ, RZ, RZ ;  /* 0x000000ffff137224 */ /* 0x000fe200078e00ff */
[----:B------:R-:W1:Y:S05]  /*02c0*/  LDCU UR6, c[0x0][0x398] ;  /* 0x00007300ff0677ac */ /* 0x000e6a0008000800 */
[----:B------:R-:W2:Y:S02]  /*02d0*/  LDC.64 R8, c[0x0][0x388] ;  /* 0x0000e200ff087b82 */ /* 0x000ea40000000a00 */
.L_x_2:
[----:B------:R-:W-:Y:S01]  /*02e0*/  IMAD.IADD R20, R4, 0x1, R19 ;  /* 0x0000000104147824 */ /* 0x000fe200078e0213 */
[----:B------:R-:W3:Y:S03]  /*02f0*/  LDC.64 R12, c[0x0][0x380] ;  /* 0x0000e000ff0c7b82 */ /* 0x000ee60000000a00 */
[C---:B------:R-:W-:Y:S01]  /*0300*/  VIADD R23, R20.reuse, 0x1 ;  /* 0x0000000114177836 */ /* 0x040fe20000000000 */
[----:B-1----:R-:W-:-:S04]  /*0310*/  ISETP.GE.AND P2, PT, R20, UR6, PT ;  /* 0x0000000614007c0c */ /* 0x002fc8000bf46270 */
[----:B------:R-:W1:Y:S01]  /*0320*/  LDC.64 R14, c[0x0][0x388] ;  /* 0x0000e200ff0e7b82 */ /* 0x000e620000000a00 */
[----:B------:R-:W-:-:S04]  /*0330*/  ISETP.GT.AND P2, PT, R20, -0x1, !P2 ;  /* 0xffffffff1400780c */ /* 0x000fc80005744270 */
[----:B------:R-:W-:Y:S02]  /*0340*/  PLOP3.LUT P2, PT, P0, P2, PT, 0x80, 0x8 ;  /* 0x000000000008781c */ /* 0x000fe40000745070 */
[----:B------:R-:W-:-:S11]  /*0350*/  ISETP.GE.AND P6, PT, R23, UR6, PT ;  /* 0x0000000617007c0c */ /* 0x000fd6000bfc6270 */
[----:B------:R-:W-:Y:S02]  /*0360*/  @P2 IMAD.IADD R17, R7, 0x1, R20 ;  /* 0x0000000107112824 */ /* 0x000fe400078e0214 */
[----:B------:R-:W-:Y:S02]  /*0370*/  @P2 VIADD R21, R19, UR12 ;  /* 0x0000000c13152c36 */ /* 0x000fe40008000000 */
[----:B---3--:R-:W-:-:S04]  /*0380*/  @P2 IMAD.WIDE R12, R17, 0x4, R12 ;  /* 0x00000004110c2825 */ /* 0x008fc800078e020c */
[----:B-1----:R-:W-:Y:S02]  /*0390*/  @P2 IMAD.WIDE.U32 R16, R21, 0x4, R14 ;  /* 0x0000000415102825 */ /* 0x002fe400078e000e */
[----:B------:R2:W3:Y:S01]  /*03a0*/  @P2 LDG.E R21, desc[UR10][R12.64] ;  /* 0x0000000a0c152981 */ /* 0x0004e2000c1e1900 */
[----:B------:R-:W-:Y:S02]  /*03b0*/  ISETP.GT.AND P6, PT, R23, -0x1, !P6 ;  /* 0xffffffff1700780c */ /* 0x000fe400077c4270 */
[----:B------:R-:W-:Y:S01]  /*03c0*/  SHF.R.S32.HI R14, RZ, 0x1f, R19 ;  /* 0x0000001fff0e7819 */ /* 0x000fe20000011413 */
[----:B------:R-:W3:Y:S01]  /*03d0*/  @P2 LDG.E R22, desc[UR10][R16.64] ;  /* 0x0000000a10162981 */ /* 0x000ee2000c1e1900 */
[----:B------:R-:W-:Y:S01]  /*03e0*/  IADD3 R24, P4, PT, R19, UR12, RZ ;  /* 0x0000000c13187c10 */ /* 0x000fe2000ff9e0ff */
[----:B------:R-:W-:Y:S01]  /*03f0*/  VIADD R23, R20, 0x2 ;  /* 0x0000000214177836 */ /* 0x000fe20000000000 */
[----:B------:R-:W-:Y:S02]  /*0400*/  IADD3 R15, P1, P3, R7, R19, R4 ;  /* 0x00000013070f7210 */ /* 0x000fe40007b3e004 */
[----:B------:R-:W-:Y:S01]  /*0410*/  PLOP3.LUT P6, PT, P0, P6, PT, 0x80, 0x8 ;  /* 0x000000000008781c */ /* 0x000fe200007cd070 */
[----:B------:R-:W-:Y:S01]  /*0420*/  IMAD.X R25, RZ, RZ, R14, P4 ;  /* 0x000000ffff197224 */ /* 0x000fe200020e060e */
[----:B------:R-:W-:-:S02]  /*0430*/  IADD3.X R26, PT, PT, R18, R14, R5, P1, P3 ;  /* 0x0000000e121a7210 */ /* 0x000fc40000fe6405 */
[----:B0-----:R-:W-:Y:S02]  /*0440*/  LEA R14, P3, R15, R10, 0x2 ;  /* 0x0000000a0f0e7211 */ /* 0x001fe400078610ff */
[C---:B--2---:R-:W-:Y:S02]  /*0450*/  LEA R12, P4, R24.reuse, R8, 0x2 ;  /* 0x00000008180c7211 */ /* 0x044fe400078810ff */
[----:B------:R-:W-:Y:S02]  /*0460*/  ISETP.GE.AND P1, PT, R23, UR6, PT ;  /* 0x0000000617007c0c */ /* 0x000fe4000bf26270 */
[----:B------:R-:W-:Y:S02]  /*0470*/  LEA.HI.X R15, R15, R11, R26, 0x2, P3 ;  /* 0x0000000b0f0f7211 */ /* 0x000fe400018f141a */
[----:B------:R-:W-:Y:S02]  /*0480*/  LEA.HI.X R13, R24, R9, R25, 0x2, P4 ;  /* 0x00000009180d7211 */ /* 0x000fe400020f1419 */
[----:B------:R-:W-:-:S02]  /*0490*/  ISETP.GT.AND P1, PT, R23, -0x1, !P1 ;  /* 0xffffffff1700780c */ /* 0x000fc40004f24270 */
[----:B------:R-:W2:Y:S02]  /*04a0*/  @P6 LDG.E R23, desc[UR10][R14.64+0x4] ;  /* 0x0000040a0e176981 */ /* 0x000ea4000c1e1900 */
[----:B------:R-:W-:Y:S02]  /*04b0*/  PLOP3.LUT P1, PT, P0, P1, PT, 0x80, 0x8 ;  /* 0x000000000008781c */ /* 0x000fe40000723070 */
[----:B------:R-:W2:Y:S11]  /*04c0*/  @P6 LDG.E R24, desc[UR10][R12.64+0x4] ;  /* 0x0000040a0c186981 */ /* 0x000eb6000c1e1900 */
[----:B------:R-:W4:Y:S04]  /*04d0*/  @P1 LDG.E R17, desc[UR10][R14.64+0x8] ;  /* 0x0000080a0e111981 */ /* 0x000f28000c1e1900 */
[----:B------:R-:W4:Y:S01]  /*04e0*/  @P1 LDG.E R16, desc[UR10][R12.64+0x8] ;  /* 0x0000080a0c101981 */ /* 0x000f22000c1e1900 */
[----:B------:R-:W-:-:S02]  /*04f0*/  VIADD R25, R20, 0x3 ;  /* 0x0000000314197836 */ /* 0x000fc40000000000 */
[----:B---3--:R-:W-:Y:S01]  /*0500*/  @P2 FFMA R0, R21, R22, R0 ;  /* 0x0000001615002223 */ /* 0x008fe20000000000 */
[C---:B------:R-:W-:Y:S02]  /*0510*/  VIADD R21, R20.reuse, 0x4 ;  /* 0x0000000414157836 */ /* 0x040fe40000000000 */
[----:B------:R-:W-:Y:S01]  /*0520*/  ISETP.GE.AND P2, PT, R25, UR6, PT ;  /* 0x0000000619007c0c */ /* 0x000fe2000bf46270 */
[C---:B------:R-:W-:Y:S02]  /*0530*/  VIADD R22, R20.reuse, 0x5 ;  /* 0x0000000514167836 */ /* 0x040fe40000000000 */
[----:B------:R-:W-:Y:S02]  /*0540*/  ISETP.GE.AND P4, PT, R21, UR6, PT ;  /* 0x0000000615007c0c */ /* 0x000fe4000bf86270 */
[----:B------:R-:W-:Y:S02]  /*0550*/  ISETP.GT.AND P2, PT, R25, -0x1, !P2 ;  /* 0xffffffff1900780c */ /* 0x000fe40005744270 */
[----:B------:R-:W-:Y:S01]  /*0560*/  ISETP.GT.AND P4, PT, R21, -0x1, !P4 ;  /* 0xffffffff1500780c */ /* 0x000fe20006784270 */
[----:B------:R-:W-:Y:S01]  /*0570*/  VIADD R21, R20, 0x6 ;  /* 0x0000000614157836 */ /* 0x000fe20000000000 */
[----:B------:R-:W-:-:S02]  /*0580*/  ISETP.GE.AND P3, PT, R22, UR6, PT ;  /* 0x0000000616007c0c */ /* 0x000fc4000bf66270 */
[----:B------:R-:W-:Y:S01]  /*0590*/  PLOP3.LUT P2, PT, P0, P2, PT, 0x80, 0x8 ;  /* 0x000000000008781c */ /* 0x000fe20000745070 */
[----:B------:R-:W-:Y:S01]  /*05a0*/  VIADD R20, R20, 0x7 ;  /* 0x0000000714147836 */ /* 0x000fe20000000000 */
[C---:B------:R-:W-:Y:S02]  /*05b0*/  ISETP.GE.AND P5, PT, R21.reuse, UR6, PT ;  /* 0x0000000615007c0c */ /* 0x040fe4000bfa6270 */
[----:B------:R-:W-:Y:S02]  /*05c0*/  ISETP.GT.AND P3, PT, R22, -0x1, !P3 ;  /* 0xffffffff1600780c */ /* 0x000fe40005f64270 */
[----:B------:R-:W-:Y:S02]  /*05d0*/  PLOP3.LUT P4, PT, P0, P4, PT, 0x80, 0x8 ;  /* 0x000000000008781c */ /* 0x000fe40000789070 */
[----:B------:R-:W-:Y:S02]  /*05e0*/  ISETP.GT.AND P5, PT, R21, -0x1, !P5 ;  /* 0xffffffff1500780c */ /* 0x000fe40006fa4270 */
[----:B------:R-:W-:Y:S01]  /*05f0*/  PLOP3.LUT P3, PT, P0, P3, PT, 0x80, 0x8 ;  /* 0x000000000008781c */ /* 0x000fe20000767070 */
[----:B--2---:R-:W-:Y:S01]  /*0600*/  @P6 FFMA R0, R23, R24, R0 ;  /* 0x0000001817006223 */ /* 0x004fe20000000000 */
[----:B------:R-:W-:Y:S01]  /*0610*/  ISETP.GE.AND P6, PT, R20, UR6, PT ;  /* 0x0000000614007c0c */ /* 0x000fe2000bfc6270 */
[----:B------:R-:W2:Y:S01]  /*0620*/  @P2 LDG.E R21, desc[UR10][R14.64+0xc] ;  /* 0x00000c0a0e152981 */ /* 0x000ea2000c1e1900 */
[----:B------:R-:W-:-:S02]  /*0630*/  PLOP3.LUT P5, PT, P0, P5, PT, 0x80, 0x8 ;  /* 0x000000000008781c */ /* 0x000fc400007ab070 */
[----:B------:R-:W-:Y:S02]  /*0640*/  ISETP.GT.AND P6, PT, R20, -0x1, !P6 ;  /* 0xffffffff1400780c */ /* 0x000fe400077c4270 */
[----:B------:R-:W2:Y:S02]  /*0650*/  @P2 LDG.E R20, desc[UR10][R12.64+0xc] ;  /* 0x00000c0a0c142981 */ /* 0x000ea4000c1e1900 */
[----:B------:R-:W-:Y:S02]  /*0660*/  PLOP3.LUT P6, PT, P0, P6, PT, 0x80, 0x8 ;  /* 0x000000000008781c */ /* 0x000fe400007cd070 */
[----:B------:R-:W3:Y:S04]  /*0670*/  @P4 LDG.E R23, desc[UR10][R14.64+0x10] ;  /* 0x0000100a0e174981 */ /* 0x000ee8000c1e1900 */
[----:B------:R-:W3:Y:S01]  /*0680*/  @P4 LDG.E R22, desc[UR10][R12.64+0x10] ;  /* 0x0000100a0c164981 */ /* 0x000ee2000c1e1900 */
[----:B----4-:R-:W-:-:S03]  /*0690*/  @P1 FFMA R0, R17, R16, R0 ;  /* 0x0000001011001223 */ /* 0x010fc60000000000 */
[----:B------:R-:W4:Y:S04]  /*06a0*/  @P3 LDG.E R17, desc[UR10][R14.64+0x14] ;  /* 0x0000140a0e113981 */ /* 0x000f28000c1e1900 */
[----:B------:R-:W4:Y:S04]  /*06b0*/  @P3 LDG.E R16, desc[UR10][R12.64+0x14] ;  /* 0x0000140a0c103981 */ /* 0x000f28000c1e1900 */
[----:B------:R-:W5:Y:S04]  /*06c0*/  @P5 LDG.E R25, desc[UR10][R14.64+0x18] ;  /* 0x0000180a0e195981 */ /* 0x000f68000c1e1900 */
[----:B------:R-:W5:Y:S04]  /*06d0*/  @P5 LDG.E R24, desc[UR10][R12.64+0x18] ;  /* 0x0000180a0c185981 */ /* 0x000f68000c1e1900 */
[----:B------:R-:W5:Y:S04]  /*06e0*/  @P6 LDG.E R27, desc[UR10][R14.64+0x1c] ;  /* 0x00001c0a0e1b6981 */ /* 0x000f68000c1e1900 */
[----:B------:R-:W5:Y:S01]  /*06f0*/  @P6 LDG.E R26, desc[UR10][R12.64+0x1c] ;  /* 0x00001c0a0c1a6981 */ /* 0x000f62000c1e1900 */
[----:B------:R-:W-:-:S05]  /*0700*/  VIADD R19, R19, 0x8 ;  /* 0x0000000813137836 */ /* 0x000fca0000000000 */
[----:B------:R-:W-:Y:S01]  /*0710*/  ISETP.NE.AND P1, PT, R19, UR5, PT ;  /* 0x0000000513007c0c */ /* 0x000fe2000bf25270 */
[----:B--2---:R-:W-:-:S04]  /*0720*/  @P2 FFMA R0, R21, R20, R0 ;  /* 0x0000001415002223 */ /* 0x004fc80000000000 */
[----:B---3--:R-:W-:-:S04]  /*0730*/  @P4 FFMA R0, R23, R22, R0 ;  /* 0x0000001617004223 */ /* 0x008fc80000000000 */
[----:B----4-:R-:W-:-:S04]  /*0740*/  @P3 FFMA R0, R17, R16, R0 ;  /* 0x0000001011003223 */ /* 0x010fc80000000000 */
[----:B-----5:R-:W-:-:S04]  /*0750*/  @P5 FFMA R0, R25, R24, R0 ;  /* 0x0000001819005223 */ /* 0x020fc80000000000 */
[----:B------:R-:W-:Y:S01]  /*0760*/  @P6 FFMA R0, R27, R26, R0 ;  /* 0x0000001a1b006223 */ /* 0x000fe20000000000 */
[----:B------:R-:W-:Y:S06]  /*0770*/  @P1 BRA `(.L_x_2) ;  /* 0xfffffff800d81947 */ /* 0x000fec000383ffff */
[----:B------:R-:W-:-:S07]  /*0780*/  IMAD.U32 R17, RZ, RZ, UR5 ;  /* 0x00000005ff117e24 */ /* 0x000fce000f8e00ff */
.L_x_1:
[----:B------:R-:W-:-:S09]  /*0790*/  UISETP.NE.AND UP2, UPT, UR8, URZ, UPT ;  /* 0x000000ff0800728c */ /* 0x000fd2000bf45270 */
[----:B------:R-:W-:Y:S05]  /*07a0*/  BRA.U !UP2, `(.L_x_3) ;  /* 0x000000050a9c7547 */ /* 0x000fea000b800000 */
[----:B------:R-:W-:Y:S01]  /*07b0*/  UISETP.NE.AND UP2, UPT, UR9, URZ, UPT ;  /* 0x000000ff0900728c */ /* 0x000fe2000bf45270 */
[----:B------:R-:W-:Y:S10]  /*07c0*/  BRA.U !UP1, `(.L_x_4) ;  /* 0x0000000109b87547 */ /* 0x000ff4000b800000 */
[----:B------:R-:W-:Y:S01]  /*07d0*/  IMAD.IADD R16, R4, 0x1, R17 ;  /* 0x0000000104107824 */ /* 0x000fe200078e0211 */
[----:B------:R-:W0:Y:S01]  /*07e0*/  LDC.64 R10, c[0x0][0x380] ;  /* 0x0000e000ff0a7b82 */ /* 0x000e220000000a00 */
[----:B------:R-:W-:Y:S02]  /*07f0*/  SHF.R.S32.HI R20, RZ, 0x1f, R7 ;  /* 0x0000001fff147819 */ /* 0x000fe40000011407 */
[C---:B------:R-:W-:Y:S01]  /*0800*/  VIADD R18, R16.reuse, 0x1 ;  /* 0x0000000110127836 */ /* 0x040fe20000000000 */
[C---:B------:R-:W-:Y:S01]  /*0810*/  ISETP.GE.AND P1, PT, R16.reuse, UR6, PT ;  /* 0x0000000610007c0c */ /* 0x040fe2000bf26270 */
[C---:B------:R-:W-:Y:S02]  /*0820*/  VIADD R21, R16.reuse, 0x2 ;  /* 0x0000000210157836 */ /* 0x040fe40000000000 */
[C---:B------:R-:W-:Y:S01]  /*0830*/  VIADD R22, R16.reuse, 0x3 ;  /* 0x0000000310167836 */ /* 0x040fe20000000000 */
[----:B------:R-:W1:Y:S01]  /*0840*/  LDC.64 R8, c[0x0][0x380] ;  /* 0x0000e000ff087b82 */ /* 0x000e620000000a00 */
[----:B------:R-:W-:-:S02]  /*0850*/  ISETP.GT.AND P1, PT, R16, -0x1, !P1 ;  /* 0xffffffff1000780c */ /* 0x000fc40004f24270 */
[C---:B------:R-:W-:Y:S02]  /*0860*/  ISETP.GE.AND P4, PT, R18.reuse, UR6, PT ;  /* 0x0000000612007c0c */ /* 0x040fe4000bf86270 */
[----:B------:R-:W-:Y:S02]  /*0870*/  PLOP3.LUT P1, PT, P0, P1, PT, 0x80, 0x8 ;  /* 0x000000000008781c */ /* 0x000fe40000723070 */
[----:B------:R-:W-:Y:S01]  /*0880*/  ISETP.GT.AND P4, PT, R18, -0x1, !P4 ;  /* 0xffffffff1200780c */ /* 0x000fe20006784270 */
[----:B------:R-:W2:Y:S01]  /*0890*/  LDC.64 R14, c[0x0][0x388] ;  /* 0x0000e200ff0e7b82 */ /* 0x000ea20000000a00 */
[----:B------:R-:W-:Y:S02]  /*08a0*/  IADD3 R18, P5, P6, R7, R17, R4 ;  /* 0x0000001107127210 */ /* 0x000fe40007ebe004 */
[----:B------:R-:W-:Y:S02]  /*08b0*/  ISETP.GE.AND P2, PT, R21, UR6, PT ;  /* 0x0000000615007c0c */ /* 0x000fe4000bf46270 */
[----:B------:R-:W-:-:S02]  /*08c0*/  IADD3.X R20, PT, PT, R20, RZ, R5, P5, P6 ;  /* 0x000000ff14147210 */ /* 0x000fc40002fec405 */
[C---:B------:R-:W-:Y:S01]  /*08d0*/  ISETP.GE.AND P3, PT, R22.reuse, UR6, PT ;  /* 0x0000000616007c0c */ /* 0x040fe2000bf66270 */
[----:B------:R-:W3:Y:S01]  /*08e0*/  LDC.64 R12, c[0x0][0x388] ;  /* 0x0000e200ff0c7b82 */ /* 0x000ee20000000a00 */
[----:B------:R-:W-:Y:S01]  /*08f0*/  ISETP.GT.AND P2, PT, R21, -0x1, !P2 ;  /* 0xffffffff1500780c */ /* 0x000fe20005744270 */
[----:B------:R-:W-:Y:S01]  /*0900*/  @P1 IMAD.IADD R19, R7, 0x1, R16 ;  /* 0x0000000107131824 */ /* 0x000fe200078e0210 */
[----:B------:R-:W-:Y:S02]  /*0910*/  IADD3 R16, P5, PT, R17, UR12, RZ ;  /* 0x0000000c11107c10 */ /* 0x000fe4000ffbe0ff */
[----:B------:R-:W-:Y:S01]  /*0920*/  PLOP3.LUT P4, PT, P0, P4, PT, 0x80, 0x8 ;  /* 0x000000000008781c */ /* 0x000fe20000789070 */
[----:B0-----:R-:W-:Y:S01]  /*0930*/  @P1 IMAD.WIDE R10, R19, 0x4, R10 ;  /* 0x00000004130a1825 */ /* 0x001fe200078e020a */
[----:B------:R-:W-:Y:S02]  /*0940*/  ISETP.GT.AND P3, PT, R22, -0x1, !P3 ;  /* 0xffffffff1600780c */ /* 0x000fe40005f64270 */
[C---:B-1----:R-:W-:Y:S01]  /*0950*/  LEA R8, P6, R18.reuse, R8, 0x2 ;  /* 0x0000000812087211 */ /* 0x042fe200078c10ff */
[----:B------:R-:W-:Y:S01]  /*0960*/  @P1 VIADD R19, R17, UR12 ;  /* 0x0000000c11131c36 */ /* 0x000fe20008000000 */
[----:B------:R-:W-:Y:S01]  /*0970*/  PLOP3.LUT P2, PT, P0, P2, PT, 0x80, 0x8 ;  /* 0x000000000008781c */ /* 0x000fe20000745070 */
[----:B------:R-:W4:Y:S01]  /*0980*/  @P1 LDG.E R11, desc[UR10][R10.64] ;  /* 0x0000000a0a0b1981 */ /* 0x000f22000c1e1900 */
[----:B------:R-:W-:Y:S01]  /*0990*/  LEA.HI.X R9, R18, R9, R20, 0x2, P6 ;  /* 0x0000000912097211 */ /* 0x000fe200030f1414 */
[----:B------:R-:W-:Y:S01]  /*09a0*/  IMAD.X R18, RZ, RZ, RZ, P5 ;  /* 0x000000ffff127224 */ /* 0x000fe200028e06ff */
[----:B------:R-:W-:Y:S01]  /*09b0*/  PLOP3.LUT P3, PT, P0, P3, PT, 0x80, 0x8 ;  /* 0x000000000008781c */ /* 0x000fe20000767070 */
[----:B--2---:R-:W-:-:S02]  /*09c0*/  @P1 IMAD.WIDE.U32 R14, R19, 0x4, R14 ;  /* 0x00000004130e1825 */ /* 0x004fc400078e000e */
[----:B------:R-:W2:Y:S04]  /*09d0*/  @P4 LDG.E R19, desc[UR10][R8.64+0x4] ;  /* 0x0000040a08134981 */ /* 0x000ea8000c1e1900 */
[----:B------:R-:W4:Y:S01]  /*09e0*/  @P1 LDG.E R14, desc[UR10][R14.64] ;  /* 0x0000000a0e0e1981 */ /* 0x000f22000c1e1900 */
[----:B---3--:R-:W-:-:S03]  /*09f0*/  LEA R12, P5, R16, R12, 0x2 ;  /* 0x0000000c100c7211 */ /* 0x008fc600078a10ff */
[----:B------:R-:W3:Y:S01]  /*0a00*/  @P2 LDG.E R21, desc[UR10][R8.64+0x8] ;  /* 0x0000080a08152981 */ /* 0x000ee2000c1e1900 */
[----:B------:R-:W-:-:S03]  /*0a10*/  LEA.HI.X R13, R16, R13, R18, 0x2, P5 ;  /* 0x0000000d100d7211 */ /* 0x000fc600028f1412 */
[----:B------:R-:W5:Y:S04]  /*0a20*/  @P3 LDG.E R23, desc[UR10][R8.64+0xc] ;  /* 0x00000c0a08173981 */ /* 0x000f68000c1e1900 */
[----:B------:R-:W2:Y:S04]  /*0a30*/  @P4 LDG.E R16, desc[UR10][R12.64+0x4] ;  /* 0x0000040a0c104981 */ /* 0x000ea8000c1e1900 */
[----:B------:R-:W3:Y:S04]  /*0a40*/  @P2 LDG.E R18, desc[UR10][R12.64+0x8] ;  /* 0x0000080a0c122981 */ /* 0x000ee8000c1e1900 */
[----:B------:R-:W5:Y:S01]  /*0a50*/  @P3 LDG.E R20, desc[UR10][R12.64+0xc] ;  /* 0x00000c0a0c143981 */ /* 0x000f62000c1e1900 */
[----:B------:R-:W-:-:S02]  /*0a60*/  VIADD R17, R17, 0x4 ;  /* 0x0000000411117836 */ /* 0x000fc40000000000 */
[----:B----4-:R-:W-:-:S04]  /*0a70*/  @P1 FFMA R0, R11, R14, R0 ;  /* 0x0000000e0b001223 */ /* 0x010fc80000000000 */
[----:B--2---:R-:W-:-:S04]  /*0a80*/  @P4 FFMA R0, R19, R16, R0 ;  /* 0x0000001013004223 */ /* 0x004fc80000000000 */
[----:B---3--:R-:W-:-:S04]  /*0a90*/  @P2 FFMA R0, R21, R18, R0 ;  /* 0x0000001215002223 */ /* 0x008fc80000000000 */
[----:B-----5:R-:W-:-:S07]  /*0aa0*/  @P3 FFMA R0, R23, R20, R0 ;  /* 0x0000001417003223 */ /* 0x020fce0000000000 */
.L_x_4:
[----:B------:R-:W-:Y:S05]  /*0ab0*/  BRA.U !UP2, `(.L_x_3) ;  /* 0x000000010ad87547 */ /* 0x000fea000b800000 */
[----:B------:R-:W0:Y:S01]  /*0ac0*/  LDCU UR7, c[0x0][0x3a0] ;  /* 0x00007400ff0777ac */ /* 0x000e220008000800 */
[----:B------:R-:W-:Y:S02]  /*0ad0*/  UISETP.NE.AND UP2, UPT, UR9, 0x1, UPT ;  /* 0x000000010900788c */ /* 0x000fe4000bf45270 */
[----:B0-----:R-:W-:-:S07]  /*0ae0*/  ULOP3.LUT UP3, URZ, UR7, 0x1, URZ, 0xc0, !UPT ;  /* 0x0000000107ff7892 */ /* 0x001fce000f86c0ff */
[----:B------:R-:W-:Y:S05]  /*0af0*/  BRA.U !UP2, `(.L_x_5) ;  /* 0x000000010a847547 */ /* 0x000fea000b800000 */
[----:B------:R-:W-:Y:S01]  /*0b00*/  IMAD.IADD R22, R4, 0x1, R17 ;  /* 0x0000000104167824 */ /* 0x000fe200078e0211 */
[----:B------:R-:W0:Y:S03]  /*0b10*/  LDC.64 R12, c[0x0][0x380] ;  /* 0x0000e000ff0c7b82 */ /* 0x000e260000000a00 */
[C---:B------:R-:W-:Y:S01]  /*0b20*/  VIADD R8, R22.reuse, 0x1 ;  /* 0x0000000116087836 */ /* 0x040fe20000000000 */
[----:B------:R-:W-:-:S04]  /*0b30*/  ISETP.GE.AND P2, PT, R22, UR6, PT ;  /* 0x0000000616007c0c */ /* 0x000fc8000bf46270 */
[----:B------:R-:W-:Y:S01]  /*0b40*/  ISETP.GE.AND P1, PT, R8, UR6, PT ;  /* 0x0000000608007c0c */ /* 0x000fe2000bf26270 */
[----:B------:R-:W1:Y:S01]  /*0b50*/  LDC.64 R14, c[0x0][0x388] ;  /* 0x0000e200ff0e7b82 */ /* 0x000e620000000a00 */
[----:B------:R-:W-:Y:S02]  /*0b60*/  ISETP.GT.AND P2, PT, R22, -0x1, !P2 ;  /* 0xffffffff1600780c */ /* 0x000fe40005744270 */
[----:B------:R-:W-:Y:S02]  /*0b70*/  ISETP.GT.AND P1, PT, R8, -0x1, !P1 ;  /* 0xffffffff0800780c */ /* 0x000fe40004f24270 */
[----:B------:R-:W-:Y:S02]  /*0b80*/  PLOP3.LUT P2, PT, P0, P2, PT, 0x80, 0x8 ;  /* 0x000000000008781c */ /* 0x000fe40000745070 */
[----:B------:R-:W-:Y:S01]  /*0b90*/  PLOP3.LUT P1, PT, P0, P1, PT, 0x80, 0x8 ;  /* 0x000000000008781c */ /* 0x000fe20000723070 */
[----:B------:R-:W2:Y:S08]  /*0ba0*/  LDC.64 R8, c[0x0][0x380] ;  /* 0x0000e000ff087b82 */ /* 0x000eb00000000a00 */
[----:B------:R-:W3:Y:S02]  /*0bb0*/  LDC.64 R10, c[0x0][0x388] ;  /* 0x0000e200ff0a7b82 */ /* 0x000ee40000000a00 */
[----:B------:R-:W-:-:S02]  /*0bc0*/  @P2 IMAD.IADD R23, R7, 0x1, R22 ;  /* 0x0000000107172824 */ /* 0x000fc400078e0216 */
[----:B------:R-:W-:Y:S01]  /*0bd0*/  @P1 SHF.R.S32.HI R19, RZ, 0x1f, R7 ;  /* 0x0000001fff131819 */ /* 0x000fe20000011407 */
[----:B------:R-:W-:Y:S01]  /*0be0*/  @P2 VIADD R21, R17, UR12 ;  /* 0x0000000c11152c36 */ /* 0x000fe20008000000 */
[----:B------:R-:W-:Y:S01]  /*0bf0*/  @P1 SHF.R.S32.HI R20, RZ, 0x1f, R17 ;  /* 0x0000001fff141819 */ /* 0x000fe20000011411 */
[----:B0-----:R-:W-:Y:S01]  /*0c00*/  @P2 IMAD.WIDE R12, R23, 0x4, R12 ;  /* 0x00000004170c2825 */ /* 0x001fe200078e020c */
[----:B------:R-:W-:Y:S02]  /*0c10*/  @P1 IADD3 R16, P3, P4, R7, R17, R4 ;  /* 0x0000001107101210 */ /* 0x000fe40007c7e004 */
[----:B------:R-:W-:Y:S01]  /*0c20*/  @P1 IADD3 R18, P5, PT, R17, UR12, RZ ;  /* 0x0000000c11121c10 */ /* 0x000fe2000ffbe0ff */
[----:B-1----:R-:W-:Y:S01]  /*0c30*/  @P2 IMAD.WIDE.U32 R14, R21, 0x4, R14 ;  /* 0x00000004150e2825 */ /* 0x002fe200078e000e */
[----:B------:R-:W-:Y:S01]  /*0c40*/  @P1 IADD3.X R19, PT, PT, R19, R20, R5, P3, P4 ;  /* 0x0000001413131210 */ /* 0x000fe20001fe8405 */
[----:B------:R-:W4:Y:S02]  /*0c50*/  @P2 LDG.E R13, desc[UR10][R12.64] ;  /* 0x0000000a0c0d2981 */ /* 0x000f24000c1e1900 */
[----:B------:R-:W-:Y:S01]  /*0c60*/  @P1 IMAD.X R20, RZ, RZ, R20, P5 ;  /* 0x000000ffff141224 */ /* 0x000fe200028e0614 */
[C---:B--2---:R-:W-:Y:S01]  /*0c70*/  @P1 LEA R8, P3, R16.reuse, R8, 0x2 ;  /* 0x0000000810081211 */ /* 0x044fe200078610ff */
[----:B------:R-:W4:Y:S03]  /*0c80*/  @P2 LDG.E R15, desc[UR10][R14.64] ;  /* 0x0000000a0e0f2981 */ /* 0x000f26000c1e1900 */
[----:B------:R-:W-:-:S02]  /*0c90*/  @P1 LEA.HI.X R9, R16, R9, R19, 0x2, P3 ;  /* 0x0000000910091211 */ /* 0x000fc400018f1413 */
[----:B---3--:R-:W-:-:S04]  /*0ca0*/  @P1 LEA R10, P4, R18, R10, 0x2 ;  /* 0x0000000a120a1211 */ /* 0x008fc800078810ff */
[----:B------:R-:W2:Y:S01]  /*0cb0*/  @P1 LDG.E R9, desc[UR10][R8.64+0x4] ;  /* 0x0000040a08091981 */ /* 0x000ea2000c1e1900 */
[----:B------:R-:W-:-:S05]  /*0cc0*/  @P1 LEA.HI.X R11, R18, R11, R20, 0x2, P4 ;  /* 0x0000000b120b1211 */ /* 0x000fca00020f1414 */
[----:B------:R-:W2:Y:S01]  /*0cd0*/  @P1 LDG.E R10, desc[UR10][R10.64+0x4] ;  /* 0x0000040a0a0a1981 */ /* 0x000ea2000c1e1900 */
[----:B------:R-:W-:Y:S02]  /*0ce0*/  VIADD R17, R17, 0x2 ;  /* 0x0000000211117836 */ /* 0x000fe40000000000 */
[----:B----4-:R-:W-:-:S04]  /*0cf0*/  @P2 FFMA R0, R15, R13, R0 ;  /* 0x0000000d0f002223 */ /* 0x010fc80000000000 */
[----:B--2---:R-:W-:-:S07]  /*0d00*/  @P1 FFMA R0, R9, R10, R0 ;  /* 0x0000000a09001223 */ /* 0x004fce0000000000 */
.L_x_5:
[----:B------:R-:W-:Y:S05]  /*0d10*/  BRA.U !UP3, `(.L_x_3) ;  /* 0x000000010b407547 */ /* 0x000fea000b800000 */
[----:B------:R-:W-:Y:S01]  /*0d20*/  IMAD.IADD R12, R4, 0x1, R17 ;  /* 0x00000001040c7824 */ /* 0x000fe200078e0211 */
[----:B------:R-:W-:Y:S04]  /*0d30*/  BSSY.RECONVERGENT B0, `(.L_x_3) ;  /* 0x000000e000007945 */ /* 0x000fe80003800200 */
[----:B------:R-:W-:-:S04]  /*0d40*/  ISETP.GE.AND P1, PT, R12, UR6, PT ;  /* 0x000000060c007c0c */ /* 0x000fc8000bf26270 */
[----:B------:R-:W-:-:S04]  /*0d50*/  ISETP.GT.AND P1, PT, R12, -0x1, !P1 ;  /* 0xffffffff0c00780c */ /* 0x000fc80004f24270 */
[----:B------:R-:W-:-:S13]  /*0d60*/  PLOP3.LUT P1, PT, P0, P1, PT, 0x80, 0x8 ;  /* 0x000000000008781c */ /* 0x000fda0000723070 */
[----:B------:R-:W-:Y:S05]  /*0d70*/  @!P1 BRA `(.L_x_6) ;  /* 0x0000000000249947 */ /* 0x000fea0003800000 */
[----:B------:R-:W0:Y:S01]  /*0d80*/  LDC.64 R8, c[0x0][0x380] ;  /* 0x0000e000ff087b82 */ /* 0x000e220000000a00 */
[----:B------:R-:W-:Y:S02]  /*0d90*/  IMAD.IADD R7, R7, 0x1, R12 ;  /* 0x0000000107077824 */ /* 0x000fe400078e020c */
[----:B------:R-:W-:-:S05]  /*0da0*/  VIADD R17, R17, UR12 ;  /* 0x0000000c11117c36 */ /* 0x000fca0008000000 */
[----:B------:R-:W1:Y:S01]  /*0db0*/  LDC.64 R10, c[0x0][0x388] ;  /* 0x0000e200ff0a7b82 */ /* 0x000e620000000a00 */
[----:B0-----:R-:W-:-:S06]  /*0dc0*/  IMAD.WIDE R8, R7, 0x4, R8 ;  /* 0x0000000407087825 */ /* 0x001fcc00078e0208 */
[----:B------:R-:W2:Y:S01]  /*0dd0*/  LDG.E R9, desc[UR10][R8.64] ;  /* 0x0000000a08097981 */ /* 0x000ea2000c1e1900 */
[----:B-1----:R-:W-:-:S06]  /*0de0*/  IMAD.WIDE.U32 R10, R17, 0x4, R10 ;  /* 0x00000004110a7825 */ /* 0x002fcc00078e000a */
[----:B------:R-:W2:Y:S02]  /*0df0*/  LDG.E R10, desc[UR10][R10.64] ;  /* 0x0000000a0a0a7981 */ /* 0x000ea4000c1e1900 */
[----:B--2---:R-:W-:-:S07]  /*0e00*/  FFMA R0, R9, R10, R0 ;  /* 0x0000000a09007223 */ /* 0x004fce0000000000 */
.L_x_6:
[----:B------:R-:W-:Y:S05]  /*0e10*/  BSYNC.RECONVERGENT B0 ;  /* 0x0000000000007941 */ /* 0x000fea0003800200 */
.L_x_3:
[----:B------:R-:W-:Y:S05]  /*0e20*/  BRA.U UP0, `(.L_x_7) ;  /* 0xfffffff100e87547 */ /* 0x000fea000b83ffff */
.L_x_0:
[----:B------:R-:W0:Y:S01]  /*0e30*/  LDC.64 R4, c[0x0][0x390] ;  /* 0x0000e400ff047b82 */ /* 0x000e220000000a00 */
[----:B------:R-:W-:-:S04]  /*0e40*/  IMAD R3, R2, UR6, R3 ;  /* 0x0000000602037c24 */ /* 0x000fc8000f8e0203 */
[----:B0-----:R-:W-:-:S05]  /*0e50*/  IMAD.WIDE R2, R3, 0x4, R4 ;  /* 0x0000000403027825 */ /* 0x001fca00078e0204 */
[----:B------:R-:W-:Y:S01]  /*0e60*/  STG.E desc[UR10][R2.64], R0 ;  /* 0x0000000002007986 */ /* 0x000fe2000c10190a */
[----:B------:R-:W-:Y:S05]  /*0e70*/  EXIT ;  /* 0x000000000000794d */ /* 0x000fea0003800000 */
.L_x_8:
[----:B------:R-:W-:-:S00]  /*0e80*/  BRA `(.L_x_8) ;  /* 0xfffffffc00fc7947 */ /* 0x000fc0000383ffff */
[----:B------:R-:W-:-:S00]  /*0e90*/  NOP ;  /* 0x0000000000007918 */ /* 0x000fc00000000000 */
        /* <DEDUP_REMOVED lines=14> */
.L_x_9:


//--------------------- .nv.shared.reserved.0     --------------------------
	.section	.nv.shared.reserved.0,"aw",@nobits
	.weak		__nv_reservedSMEM_offset_0_alias
	.size		__nv_reservedSMEM_offset_0_alias, 0, 64
	.other		__nv_reservedSMEM_offset_0_alias,@"STO_CUDA_RESERVED_SHARED STV_DEFAULT"
__nv_reservedSMEM_offset_0_alias:
	.zero		0
	.zero		64


//--------------------- .nv.constant0._Z11convolveGPUPfS_S_iii --------------------------
	.section	.nv.constant0._Z11convolveGPUPfS_S_iii,"a",@progbits
	.sectionflags	@""
	.align	4
.nv.constant0._Z11convolveGPUPfS_S_iii:
	.zero		932


//--------------------- SYMBOLS --------------------------

	.type		.nv.reservedSmem.offset0,@object
	.size		.nv.reservedSmem.offset0,0x4
